//
// Generated by NVIDIA NVVM Compiler
//
// Compiler Build ID: CL-36424714
// Cuda compilation tools, release 13.0, V13.0.88
// Based on NVVM 20.0.0
//

.version 9.0
.target sm_100
.address_size 64

	// .globl	_Z3sumiiPi

.visible .entry _Z3sumiiPi(
	.param .u32 _Z3sumiiPi_param_0,
	.param .u32 _Z3sumiiPi_param_1,
	.param .u64 .ptr .align 1 _Z3sumiiPi_param_2
)
{
	.reg .b32 	%r<4>;
	.reg .b64 	%rd<3>;

	ld.param.u32 	%r1, [_Z3sumiiPi_param_0];
	ld.param.u32 	%r2, [_Z3sumiiPi_param_1];
	ld.param.u64 	%rd1, [_Z3sumiiPi_param_2];
	cvta.to.global.u64 	%rd2, %rd1;
	add.s32 	%r3, %r2, %r1;
	st.global.u32 	[%rd2], %r3;
	ret;

}


// ===== COMPILED SASS (sm_100) =====

	.target	sm_100

	.elftype	@"ET_EXEC"


//--------------------- .note.nv.tkinfo           --------------------------
	.section	.note.nv.tkinfo,"",@"SHT_NOTE"
	.sectionflags	@"SHF_NOTE_NV_TKINFO"
	.tkinfo
        /*0018*/ 	.word	0x00000002
        /*0030*/ 	.string	""
        /*0030*/ 	.string	"ptxas"
        /*0030*/ 	.string	"Cuda compilation tools, release 13.0, V13.0.88"
        /*0030*/ 	.string	"Build cuda_13.0.r13.0/compiler.36424714_0"
        /*0030*/ 	.string	"-arch sm_100 -m 64 "



//--------------------- .note.nv.cuinfo           --------------------------
	.section	.note.nv.cuinfo,"",@"SHT_NOTE"
	.sectionflags	@"SHF_NOTE_NV_CUINFO"
        /*0018*/ 	.short	0x0002
        /*001a*/ 	.short	0x0064
        /*001c*/ 	.short	0x0082
	.zero		2


//--------------------- .nv.info                  --------------------------
	.section	.nv.info,"",@"SHT_CUDA_INFO"
	.align	4


	//----- nvinfo : EIATTR_REGCOUNT
	.align		4
        /*0000*/ 	.byte	0x04, 0x2f
        /*0002*/ 	.short	(.L_1 - .L_0)
	.align		4
.L_0:
        /*0004*/ 	.word	index@(_Z3sumiiPi)
        /*0008*/ 	.word	0x00000008


	//----- nvinfo : EIATTR_FRAME_SIZE
	.align		4
.L_1:
        /*000c*/ 	.byte	0x04, 0x11
        /*000e*/ 	.short	(.L_3 - .L_2)
	.align		4
.L_2:
        /*0010*/ 	.word	index@(_Z3sumiiPi)
        /*0014*/ 	.word	0x00000000


	//----- nvinfo : EIATTR_MIN_STACK_SIZE
	.align		4
.L_3:
        /*0018*/ 	.byte	0x04, 0x12
        /*001a*/ 	.short	(.L_5 - .L_4)
	.align		4
.L_4:
        /*001c*/ 	.word	index@(_Z3sumiiPi)
        /*0020*/ 	.word	0x00000000
.L_5:


//--------------------- .nv.compat                --------------------------
	.section	.nv.compat,"",@"SHT_CUDA_COMPAT_INFO"
	.align	4
        /*0000*/ 	.byte	0x02, 0x09, 0x00, 0x00, 0x02, 0x02, 0x01, 0x00, 0x02, 0x05, 0x05, 0x00, 0x03, 0x07, 0x01, 0x01
        /*0010*/ 	.byte	0x02, 0x03, 0x00, 0x00, 0x02, 0x06, 0x01, 0x00, 0x04, 0x0b, 0x08, 0x00, 0x09, 0x00, 0x00, 0x00
        /*0020*/ 	.byte	0x00, 0x00, 0x00, 0x00


//--------------------- .nv.info._Z3sumiiPi       --------------------------
	.section	.nv.info._Z3sumiiPi,"",@"SHT_CUDA_INFO"
	.sectionflags	@""
	.align	4


	//----- nvinfo : EIATTR_CUDA_API_VERSION
	.align		4
        /*0000*/ 	.byte	0x04, 0x37
        /*0002*/ 	.short	(.L_7 - .L_6)
.L_6:
        /*0004*/ 	.word	0x00000082


	//----- nvinfo : EIATTR_KPARAM_INFO
	.align		4
.L_7:
        /*0008*/ 	.byte	0x04, 0x17
        /*000a*/ 	.short	(.L_9 - .L_8)
.L_8:
        /*000c*/ 	.word	0x00000000
        /*0010*/ 	.short	0x0002
        /*0012*/ 	.short	0x0008
        /*0014*/ 	.byte	0x00, 0xf5, 0x21, 0x00


	//----- nvinfo : EIATTR_KPARAM_INFO
	.align		4
.L_9:
        /*0018*/ 	.byte	0x04, 0x17
        /*001a*/ 	.short	(.L_11 - .L_10)
.L_10:
        /*001c*/ 	.word	0x00000000
        /*0020*/ 	.short	0x0001
        /*0022*/ 	.short	0x0004
        /*0024*/ 	.byte	0x00, 0xf0, 0x11, 0x00


	//----- nvinfo : EIATTR_KPARAM_INFO
	.align		4
.L_11:
        /*0028*/ 	.byte	0x04, 0x17
        /*002a*/ 	.short	(.L_13 - .L_12)
.L_12:
        /*002c*/ 	.word	0x00000000
        /*0030*/ 	.short	0x0000
        /*0032*/ 	.short	0x0000
        /*0034*/ 	.byte	0x00, 0xf0, 0x11, 0x00


	//----- nvinfo : EIATTR_SPARSE_MMA_MASK
	.align		4
.L_13:
        /*0038*/ 	.byte	0x03, 0x50
        /*003a*/ 	.short	0x0000


	//----- nvinfo : EIATTR_MAXREG_COUNT
	.align		4
        /*003c*/ 	.byte	0x03, 0x1b
        /*003e*/ 	.short	0x00ff


	//----- nvinfo : EIATTR_MERCURY_ISA_VERSION
	.align		4
        /*0040*/ 	.byte	0x03, 0x5f
        /*0042*/ 	.short	0x0101


	//----- nvinfo : EIATTR_VRC_CTA_INIT_COUNT
	.align		4
        /*0044*/ 	.byte	0x02, 0x4a
	.zero		1
	.zero		1


	//----- nvinfo : EIATTR_EXIT_INSTR_OFFSETS
	.align		4
        /*0048*/ 	.byte	0x04, 0x1c
        /*004a*/ 	.short	(.L_15 - .L_14)


	//   ....[0]....
.L_14:
        /*004c*/ 	.word	0x00000060


	//----- nvinfo : EIATTR_CBANK_PARAM_SIZE
	.align		4
.L_15:
        /*0050*/ 	.byte	0x03, 0x19
        /*0052*/ 	.short	0x0010


	//----- nvinfo : EIATTR_PARAM_CBANK
	.align		4
        /*0054*/ 	.byte	0x04, 0x0a
        /*0056*/ 	.short	(.L_17 - .L_16)
	.align		4
.L_16:
        /*0058*/ 	.word	index@(.nv.constant0._Z3sumiiPi)
        /*005c*/ 	.short	0x0380
        /*005e*/ 	.short	0x0010


	//----- nvinfo : EIATTR_SW_WAR
	.align		4
.L_17:
        /*0060*/ 	.byte	0x04, 0x36
        /*0062*/ 	.short	(.L_19 - .L_18)
.L_18:
        /*0064*/ 	.word	0x00000008
.L_19:


//--------------------- .nv.callgraph             --------------------------
	.section	.nv.callgraph,"",@"SHT_CUDA_CALLGRAPH"
	.align	4
	.sectionentsize	8
	.align		4
        /*0000*/ 	.word	0x00000000
	.align		4
        /*0004*/ 	.word	0xffffffff
	.align		4
        /*0008*/ 	.word	0x00000000
	.align		4
        /*000c*/ 	.word	0xfffffffe
	.align		4
        /*0010*/ 	.word	0x00000000
	.align		4
        /*0014*/ 	.word	0xfffffffd
	.align		4
        /*0018*/ 	.word	0x00000000
	.align		4
        /*001c*/ 	.word	0xfffffffc


//--------------------- .text._Z3sumiiPi          --------------------------
	.section	.text._Z3sumiiPi,"ax",@progbits
	.align	128
        .global         _Z3sumiiPi
        .type           _Z3sumiiPi,@function
        .size           _Z3sumiiPi,(.L_x_1 - _Z3sumiiPi)
        .other          _Z3sumiiPi,@"STO_CUDA_ENTRY STV_DEFAULT"
_Z3sumiiPi:
.text._Z3sumiiPi:
[----:B------:R-:W-:Y:S08]  /*0000*/  LDC R1, c[0x0][0x37c] ;  /* 0x0000df00ff017b82 */ /* 0x000ff00000000800 */
[----:B------:R-:W0:Y:S01]  /*0010*/  LDC.64 R4, c[0x0][0x380] ;  /* 0x0000e000ff047b82 */ /* 0x000e220000000a00 */
[----:B------:R-:W1:Y:S07]  /*0020*/  LDCU.64 UR4, c[0x0][0x358] ;  /* 0x00006b00ff0477ac */ /* 0x000e6e0008000a00 */
[----:B------:R-:W1:Y:S01]  /*0030*/  LDC.64 R2, c[0x0][0x388] ;  /* 0x0000e200ff027b82 */ /* 0x000e620000000a00 */
[----:B0-----:R-:W-:-:S05]  /*0040*/  IADD3 R5, PT, PT, R5, R4, RZ ;  /* 0x0000000405057210 */ /* 0x001fca0007ffe0ff */
[----:B-1----:R-:W-:Y:S01]  /*0050*/  STG.E desc[UR4][R2.64], R5 ;  /* 0x0000000502007986 */ /* 0x002fe2000c101904 */
[----:B------:R-:W-:Y:S05]  /*0060*/  EXIT ;  /* 0x000000000000794d */ /* 0x000fea0003800000 */
.L_x_0:
[----:B------:R-:W-:-:S00]  /*0070*/  BRA `(.L_x_0) ;  /* 0xfffffffc00fc7947 */ /* 0x000fc0000383ffff */
[----:B------:R-:W-:-:S00]  /*0080*/  NOP ;  /* 0x0000000000007918 */ /* 0x000fc00000000000 */
[----:B------:R-:W-:-:S00]  /*0090*/  NOP ;  /* 0x0000000000007918 */ /* 0x000fc00000000000 */
[----:B------:R-:W-:-:S00]  /*00a0*/  NOP ;  /* 0x0000000000007918 */ /* 0x000fc00000000000 */
[----:B------:R-:W-:-:S00]  /*00b0*/  NOP ;  /* 0x0000000000007918 */ /* 0x000fc00000000000 */
[----:B------:R-:W-:-:S00]  /*00c0*/  NOP ;  /* 0x0000000000007918 */ /* 0x000fc00000000000 */
[----:B------:R-:W-:-:S00]  /*00d0*/  NOP ;  /* 0x0000000000007918 */ /* 0x000fc00000000000 */
[----:B------:R-:W-:-:S00]  /*00e0*/  NOP ;  /* 0x0000000000007918 */ /* 0x000fc00000000000 */
[----:B------:R-:W-:-:S00]  /*00f0*/  NOP ;  /* 0x0000000000007918 */ /* 0x000fc00000000000 */
.L_x_1:


//--------------------- .nv.shared.reserved.0     --------------------------
	.section	.nv.shared.reserved.0,"aw",@nobits
	.weak		__nv_reservedSMEM_offset_0_alias
	.size		__nv_reservedSMEM_offset_0_alias, 0, 64
	.other		__nv_reservedSMEM_offset_0_alias,@"STO_CUDA_RESERVED_SHARED STV_DEFAULT"
__nv_reservedSMEM_offset_0_alias:
	.zero		0
	.zero		64


//--------------------- .nv.constant0._Z3sumiiPi  --------------------------
	.section	.nv.constant0._Z3sumiiPi,"a",@progbits
	.sectionflags	@""
	.align	4
.nv.constant0._Z3sumiiPi:
	.zero		912


//--------------------- SYMBOLS --------------------------

	.type		.nv.reservedSmem.offset0,@object
	.size		.nv.reservedSmem.offset0,0x4
